//
// Generated by NVIDIA NVVM Compiler
//
// Compiler Build ID: CL-36424714
// Cuda compilation tools, release 13.0, V13.0.88
// Based on NVVM 20.0.0
//

.version 9.0
.target sm_100
.address_size 64

	// .globl	_Z14heatConductionPKdPdii

.visible .entry _Z14heatConductionPKdPdii(
	.param .u64 .ptr .align 1 _Z14heatConductionPKdPdii_param_0,
	.param .u64 .ptr .align 1 _Z14heatConductionPKdPdii_param_1,
	.param .u32 _Z14heatConductionPKdPdii_param_2,
	.param .u32 _Z14heatConductionPKdPdii_param_3
)
{
	.reg .pred 	%p<8>;
	.reg .b32 	%r<24>;
	.reg .b64 	%rd<16>;
	.reg .b64 	%fd<9>;

	ld.param.u64 	%rd1, [_Z14heatConductionPKdPdii_param_0];
	ld.param.u64 	%rd2, [_Z14heatConductionPKdPdii_param_1];
	ld.param.u32 	%r4, [_Z14heatConductionPKdPdii_param_2];
	ld.param.u32 	%r5, [_Z14heatConductionPKdPdii_param_3];
	mov.u32 	%r7, %ctaid.x;
	mov.u32 	%r8, %ntid.x;
	mov.u32 	%r9, %tid.x;
	mad.lo.s32 	%r10, %r7, %r8, %r9;
	mov.u32 	%r11, %ctaid.y;
	mov.u32 	%r12, %ntid.y;
	mov.u32 	%r13, %tid.y;
	mad.lo.s32 	%r14, %r11, %r12, %r13;
	setp.lt.s32 	%p1, %r10, 1;
	add.s32 	%r15, %r4, -1;
	setp.ge.s32 	%p2, %r10, %r15;
	or.pred  	%p3, %p1, %p2;
	setp.eq.s32 	%p4, %r14, 0;
	or.pred  	%p5, %p4, %p3;
	add.s32 	%r16, %r5, -1;
	setp.ge.s32 	%p6, %r14, %r16;
	or.pred  	%p7, %p5, %p6;
	@%p7 bra 	$L__BB0_2;
	cvta.to.global.u64 	%rd3, %rd1;
	cvta.to.global.u64 	%rd4, %rd2;
	mul.lo.s32 	%r17, %r4, %r14;
	cvt.s64.s32 	%rd5, %r17;
	cvt.u64.u32 	%rd6, %r10;
	add.s64 	%rd7, %rd6, %rd5;
	shl.b64 	%rd8, %rd7, 3;
	add.s64 	%rd9, %rd3, %rd8;
	ld.global.nc.f64 	%fd1, [%rd9+8];
	ld.global.nc.f64 	%fd2, [%rd9+-8];
	add.f64 	%fd3, %fd1, %fd2;
	add.s32 	%r18, %r17, %r4;
	add.s32 	%r19, %r18, %r10;
	mul.wide.s32 	%rd10, %r19, 8;
	add.s64 	%rd11, %rd3, %rd10;
	ld.global.nc.f64 	%fd4, [%rd11];
	add.f64 	%fd5, %fd3, %fd4;
	shl.b32 	%r20, %r4, 1;
	sub.s32 	%r21, %r18, %r20;
	add.s32 	%r22, %r21, %r10;
	mul.wide.s32 	%rd12, %r22, 8;
	add.s64 	%rd13, %rd3, %rd12;
	ld.global.nc.f64 	%fd6, [%rd13];
	add.f64 	%fd7, %fd5, %fd6;
	mul.f64 	%fd8, %fd7, 0d3FD0000000000000;
	add.s32 	%r23, %r22, %r4;
	mul.wide.s32 	%rd14, %r23, 8;
	add.s64 	%rd15, %rd4, %rd14;
	st.global.f64 	[%rd15], %fd8;
$L__BB0_2:
	ret;

}


// ===== COMPILED SASS (sm_100) =====

	.target	sm_100

	.elftype	@"ET_EXEC"


//--------------------- .note.nv.tkinfo           --------------------------
	.section	.note.nv.tkinfo,"",@"SHT_NOTE"
	.sectionflags	@"SHF_NOTE_NV_TKINFO"
	.tkinfo
        /*0018*/ 	.word	0x00000002
        /*0030*/ 	.string	""
        /*0030*/ 	.string	"ptxas"
        /*0030*/ 	.string	"Cuda compilation tools, release 13.0, V13.0.88"
        /*0030*/ 	.string	"Build cuda_13.0.r13.0/compiler.36424714_0"
        /*0030*/ 	.string	"-arch sm_100 -m 64 "



//--------------------- .note.nv.cuinfo           --------------------------
	.section	.note.nv.cuinfo,"",@"SHT_NOTE"
	.sectionflags	@"SHF_NOTE_NV_CUINFO"
        /*0018*/ 	.short	0x0002
        /*001a*/ 	.short	0x0064
        /*001c*/ 	.short	0x0082
	.zero		2


//--------------------- .nv.info                  --------------------------
	.section	.nv.info,"",@"SHT_CUDA_INFO"
	.align	4


	//----- nvinfo : EIATTR_REGCOUNT
	.align		4
        /*0000*/ 	.byte	0x04, 0x2f
        /*0002*/ 	.short	(.L_1 - .L_0)
	.align		4
.L_0:
        /*0004*/ 	.word	index@(_Z14heatConductionPKdPdii)
        /*0008*/ 	.word	0x00000012


	//----- nvinfo : EIATTR_FRAME_SIZE
	.align		4
.L_1:
        /*000c*/ 	.byte	0x04, 0x11
        /*000e*/ 	.short	(.L_3 - .L_2)
	.align		4
.L_2:
        /*0010*/ 	.word	index@(_Z14heatConductionPKdPdii)
        /*0014*/ 	.word	0x00000000


	//----- nvinfo : EIATTR_MIN_STACK_SIZE
	.align		4
.L_3:
        /*0018*/ 	.byte	0x04, 0x12
        /*001a*/ 	.short	(.L_5 - .L_4)
	.align		4
.L_4:
        /*001c*/ 	.word	index@(_Z14heatConductionPKdPdii)
        /*0020*/ 	.word	0x00000000
.L_5:


//--------------------- .nv.compat                --------------------------
	.section	.nv.compat,"",@"SHT_CUDA_COMPAT_INFO"
	.align	4
        /*0000*/ 	.byte	0x02, 0x09, 0x00, 0x00, 0x02, 0x02, 0x01, 0x00, 0x02, 0x05, 0x05, 0x00, 0x03, 0x07, 0x01, 0x01
        /*0010*/ 	.byte	0x02, 0x03, 0x00, 0x00, 0x02, 0x06, 0x01, 0x00, 0x04, 0x0b, 0x08, 0x00, 0x01, 0x00, 0x00, 0x00
        /*0020*/ 	.byte	0x00, 0x00, 0x00, 0x00


//--------------------- .nv.info._Z14heatConductionPKdPdii --------------------------
	.section	.nv.info._Z14heatConductionPKdPdii,"",@"SHT_CUDA_INFO"
	.sectionflags	@""
	.align	4


	//----- nvinfo : EIATTR_CUDA_API_VERSION
	.align		4
        /*0000*/ 	.byte	0x04, 0x37
        /*0002*/ 	.short	(.L_7 - .L_6)
.L_6:
        /*0004*/ 	.word	0x00000082


	//----- nvinfo : EIATTR_KPARAM_INFO
	.align		4
.L_7:
        /*0008*/ 	.byte	0x04, 0x17
        /*000a*/ 	.short	(.L_9 - .L_8)
.L_8:
        /*000c*/ 	.word	0x00000000
        /*0010*/ 	.short	0x0003
        /*0012*/ 	.short	0x0014
        /*0014*/ 	.byte	0x00, 0xf0, 0x11, 0x00


	//----- nvinfo : EIATTR_KPARAM_INFO
	.align		4
.L_9:
        /*0018*/ 	.byte	0x04, 0x17
        /*001a*/ 	.short	(.L_11 - .L_10)
.L_10:
        /*001c*/ 	.word	0x00000000
        /*0020*/ 	.short	0x0002
        /*0022*/ 	.short	0x0010
        /*0024*/ 	.byte	0x00, 0xf0, 0x11, 0x00


	//----- nvinfo : EIATTR_KPARAM_INFO
	.align		4
.L_11:
        /*0028*/ 	.byte	0x04, 0x17
        /*002a*/ 	.short	(.L_13 - .L_12)
.L_12:
        /*002c*/ 	.word	0x00000000
        /*0030*/ 	.short	0x0001
        /*0032*/ 	.short	0x0008
        /*0034*/ 	.byte	0x00, 0xf5, 0x21, 0x00


	//----- nvinfo : EIATTR_KPARAM_INFO
	.align		4
.L_13:
        /*0038*/ 	.byte	0x04, 0x17
        /*003a*/ 	.short	(.L_15 - .L_14)
.L_14:
        /*003c*/ 	.word	0x00000000
        /*0040*/ 	.short	0x0000
        /*0042*/ 	.short	0x0000
        /*0044*/ 	.byte	0x00, 0xf5, 0x21, 0x00


	//----- nvinfo : EIATTR_SPARSE_MMA_MASK
	.align		4
.L_15:
        /*0048*/ 	.byte	0x03, 0x50
        /*004a*/ 	.short	0x0000


	//----- nvinfo : EIATTR_MAXREG_COUNT
	.align		4
        /*004c*/ 	.byte	0x03, 0x1b
        /*004e*/ 	.short	0x00ff


	//----- nvinfo : EIATTR_MERCURY_ISA_VERSION
	.align		4
        /*0050*/ 	.byte	0x03, 0x5f
        /*0052*/ 	.short	0x0101


	//----- nvinfo : EIATTR_VRC_CTA_INIT_COUNT
	.align		4
        /*0054*/ 	.byte	0x02, 0x4a
	.zero		1
	.zero		1


	//----- nvinfo : EIATTR_EXIT_INSTR_OFFSETS
	.align		4
        /*0058*/ 	.byte	0x04, 0x1c
        /*005a*/ 	.short	(.L_17 - .L_16)


	//   ....[0]....
.L_16:
        /*005c*/ 	.word	0x00000100


	//   ....[1]....
        /*0060*/ 	.word	0x000002c0


	//----- nvinfo : EIATTR_CBANK_PARAM_SIZE
	.align		4
.L_17:
        /*0064*/ 	.byte	0x03, 0x19
        /*0066*/ 	.short	0x0018


	//----- nvinfo : EIATTR_PARAM_CBANK
	.align		4
        /*0068*/ 	.byte	0x04, 0x0a
        /*006a*/ 	.short	(.L_19 - .L_18)
	.align		4
.L_18:
        /*006c*/ 	.word	index@(.nv.constant0._Z14heatConductionPKdPdii)
        /*0070*/ 	.short	0x0380
        /*0072*/ 	.short	0x0018


	//----- nvinfo : EIATTR_SW_WAR
	.align		4
.L_19:
        /*0074*/ 	.byte	0x04, 0x36
        /*0076*/ 	.short	(.L_21 - .L_20)
.L_20:
        /*0078*/ 	.word	0x00000008
.L_21:


//--------------------- .nv.callgraph             --------------------------
	.section	.nv.callgraph,"",@"SHT_CUDA_CALLGRAPH"
	.align	4
	.sectionentsize	8
	.align		4
        /*0000*/ 	.word	0x00000000
	.align		4
        /*0004*/ 	.word	0xffffffff
	.align		4
        /*0008*/ 	.word	0x00000000
	.align		4
        /*000c*/ 	.word	0xfffffffe
	.align		4
        /*0010*/ 	.word	0x00000000
	.align		4
        /*0014*/ 	.word	0xfffffffd
	.align		4
        /*0018*/ 	.word	0x00000000
	.align		4
        /*001c*/ 	.word	0xfffffffc


//--------------------- .text._Z14heatConductionPKdPdii --------------------------
	.section	.text._Z14heatConductionPKdPdii,"ax",@progbits
	.align	128
        .global         _Z14heatConductionPKdPdii
        .type           _Z14heatConductionPKdPdii,@function
        .size           _Z14heatConductionPKdPdii,(.L_x_1 - _Z14heatConductionPKdPdii)
        .other          _Z14heatConductionPKdPdii,@"STO_CUDA_ENTRY STV_DEFAULT"
_Z14heatConductionPKdPdii:
.text._Z14heatConductionPKdPdii:
[----:B------:R-:W-:Y:S01]  /*0000*/  LDC R1, c[0x0][0x37c] ;  /* 0x0000df00ff017b82 */ /* 0x000fe20000000800 */
[----:B------:R-:W0:Y:S07]  /*0010*/  S2R R3, SR_TID.X ;  /* 0x0000000000037919 */ /* 0x000e2e0000002100 */
[----:B------:R-:W0:Y:S01]  /*0020*/  S2UR UR5, SR_CTAID.X ;  /* 0x00000000000579c3 */ /* 0x000e220000002500 */
[----:B------:R-:W1:Y:S01]  /*0030*/  LDCU.64 UR8, c[0x0][0x390] ;  /* 0x00007200ff0877ac */ /* 0x000e620008000a00 */
[----:B------:R-:W2:Y:S06]  /*0040*/  S2R R5, SR_TID.Y ;  /* 0x0000000000057919 */ /* 0x000eac0000002200 */
[----:B------:R-:W0:Y:S08]  /*0050*/  LDC R0, c[0x0][0x360] ;  /* 0x0000d800ff007b82 */ /* 0x000e300000000800 */
[----:B------:R-:W2:Y:S01]  /*0060*/  S2UR UR6, SR_CTAID.Y ;  /* 0x00000000000679c3 */ /* 0x000ea20000002600 */
[----:B-1----:R-:W-:-:S07]  /*0070*/  UIADD3 UR4, UPT, UPT, UR8, -0x1, URZ ;  /* 0xffffffff08047890 */ /* 0x002fce000fffe0ff */
[----:B------:R-:W2:Y:S01]  /*0080*/  LDC R2, c[0x0][0x364] ;  /* 0x0000d900ff027b82 */ /* 0x000ea20000000800 */
[----:B0-----:R-:W-:-:S05]  /*0090*/  IMAD R0, R0, UR5, R3 ;  /* 0x0000000500007c24 */ /* 0x001fca000f8e0203 */
[----:B------:R-:W-:Y:S01]  /*00a0*/  ISETP.GE.AND P0, PT, R0, UR4, PT ;  /* 0x0000000400007c0c */ /* 0x000fe2000bf06270 */
[----:B------:R-:W-:-:S03]  /*00b0*/  UIADD3 UR4, UPT, UPT, UR9, -0x1, URZ ;  /* 0xffffffff09047890 */ /* 0x000fc6000fffe0ff */
[----:B------:R-:W-:Y:S01]  /*00c0*/  ISETP.LT.OR P0, PT, R0, 0x1, P0 ;  /* 0x000000010000780c */ /* 0x000fe20000701670 */
[----:B--2---:R-:W-:-:S05]  /*00d0*/  IMAD R2, R2, UR6, R5 ;  /* 0x0000000602027c24 */ /* 0x004fca000f8e0205 */
[----:B------:R-:W-:-:S04]  /*00e0*/  ISETP.EQ.OR P0, PT, R2, RZ, P0 ;  /* 0x000000ff0200720c */ /* 0x000fc80000702670 */
[----:B------:R-:W-:-:S13]  /*00f0*/  ISETP.GE.OR P0, PT, R2, UR4, P0 ;  /* 0x0000000402007c0c */ /* 0x000fda0008706670 */
[----:B------:R-:W-:Y:S05]  /*0100*/  @P0 EXIT ;  /* 0x000000000000094d */ /* 0x000fea0003800000 */
[----:B------:R-:W0:Y:S01]  /*0110*/  LDCU.64 UR6, c[0x0][0x380] ;  /* 0x00007000ff0677ac */ /* 0x000e220008000a00 */
[----:B------:R-:W-:Y:S02]  /*0120*/  IMAD R7, R2, UR8, RZ ;  /* 0x0000000802077c24 */ /* 0x000fe4000f8e02ff */
[----:B------:R-:W1:Y:S01]  /*0130*/  LDC.64 R2, c[0x0][0x380] ;  /* 0x0000e000ff027b82 */ /* 0x000e620000000a00 */
[----:B------:R-:W2:Y:S01]  /*0140*/  LDCU.64 UR4, c[0x0][0x358] ;  /* 0x00006b00ff0477ac */ /* 0x000ea20008000a00 */
[----:B------:R-:W-:Y:S01]  /*0150*/  VIADD R11, R7, UR8 ;  /* 0x00000008070b7c36 */ /* 0x000fe20008000000 */
[----:B------:R-:W-:Y:S01]  /*0160*/  IADD3 R5, P0, PT, R0, R7, RZ ;  /* 0x0000000700057210 */ /* 0x000fe20007f1e0ff */
[----:B------:R-:W-:-:S03]  /*0170*/  IMAD R10, RZ, RZ, -UR8 ;  /* 0x80000008ff0a7e24 */ /* 0x000fc6000f8e02ff */
[----:B------:R-:W-:Y:S02]  /*0180*/  LEA.HI.X.SX32 R6, R7, RZ, 0x1, P0 ;  /* 0x000000ff07067211 */ /* 0x000fe400000f0eff */
[----:B------:R-:W-:Y:S02]  /*0190*/  IADD3 R13, PT, PT, R0, R11, RZ ;  /* 0x0000000b000d7210 */ /* 0x000fe40007ffe0ff */
[----:B0-----:R-:W-:-:S04]  /*01a0*/  LEA R4, P0, R5, UR6, 0x3 ;  /* 0x0000000605047c11 */ /* 0x001fc8000f8018ff */
[----:B------:R-:W-:Y:S01]  /*01b0*/  LEA.HI.X R5, R5, UR7, R6, 0x3, P0 ;  /* 0x0000000705057c11 */ /* 0x000fe200080f1c06 */
[----:B------:R-:W-:-:S04]  /*01c0*/  IMAD R15, R10, 0x2, R11 ;  /* 0x000000020a0f7824 */ /* 0x000fc800078e020b */
[----:B--2---:R-:W2:Y:S01]  /*01d0*/  LDG.E.64.CONSTANT R6, desc[UR4][R4.64+0x8] ;  /* 0x0000080404067981 */ /* 0x004ea2000c1e9b00 */
[----:B-1----:R-:W-:-:S03]  /*01e0*/  IMAD.WIDE R10, R13, 0x8, R2 ;  /* 0x000000080d0a7825 */ /* 0x002fc600078e0202 */
[----:B------:R0:W2:Y:S01]  /*01f0*/  LDG.E.64.CONSTANT R8, desc[UR4][R4.64+-0x8] ;  /* 0xfffff80404087981 */ /* 0x0000a2000c1e9b00 */
[----:B------:R-:W-:-:S03]  /*0200*/  IADD3 R15, PT, PT, R0, R15, RZ ;  /* 0x0000000f000f7210 */ /* 0x000fc60007ffe0ff */
[----:B------:R-:W3:Y:S02]  /*0210*/  LDG.E.64.CONSTANT R10, desc[UR4][R10.64] ;  /* 0x000000040a0a7981 */ /* 0x000ee4000c1e9b00 */
[----:B------:R-:W-:-:S06]  /*0220*/  IMAD.WIDE R2, R15, 0x8, R2 ;  /* 0x000000080f027825 */ /* 0x000fcc00078e0202 */
[----:B------:R-:W4:Y:S01]  /*0230*/  LDG.E.64.CONSTANT R2, desc[UR4][R2.64] ;  /* 0x0000000402027981 */ /* 0x000f22000c1e9b00 */
[----:B0-----:R-:W-:Y:S01]  /*0240*/  VIADD R5, R15, UR8 ;  /* 0x000000080f057c36 */ /* 0x001fe20008000000 */
[----:B--2---:R-:W-:Y:S01]  /*0250*/  DADD R6, R6, R8 ;  /* 0x0000000006067229 */ /* 0x004fe20000000008 */
[----:B------:R-:W0:Y:S07]  /*0260*/  LDC.64 R8, c[0x0][0x388] ;  /* 0x0000e200ff087b82 */ /* 0x000e2e0000000a00 */
[----:B---3--:R-:W-:-:S08]  /*0270*/  DADD R6, R6, R10 ;  /* 0x0000000006067229 */ /* 0x008fd0000000000a */
[----:B----4-:R-:W-:-:S08]  /*0280*/  DADD R6, R6, R2 ;  /* 0x0000000006067229 */ /* 0x010fd00000000002 */
[----:B------:R-:W-:Y:S01]  /*0290*/  DMUL R6, R6, 0.25 ;  /* 0x3fd0000006067828 */ /* 0x000fe20000000000 */
[----:B0-----:R-:W-:-:S06]  /*02a0*/  IMAD.WIDE R4, R5, 0x8, R8 ;  /* 0x0000000805047825 */ /* 0x001fcc00078e0208 */
[----:B------:R-:W-:Y:S01]  /*02b0*/  STG.E.64 desc[UR4][R4.64], R6 ;  /* 0x0000000604007986 */ /* 0x000fe2000c101b04 */
[----:B------:R-:W-:Y:S05]  /*02c0*/  EXIT ;  /* 0x000000000000794d */ /* 0x000fea0003800000 */
.L_x_0:
[----:B------:R-:W-:-:S00]  /*02d0*/  BRA `(.L_x_0) ;  /* 0xfffffffc00fc7947 */ /* 0x000fc0000383ffff */
[----:B------:R-:W-:-:S00]  /*02e0*/  NOP ;  /* 0x0000000000007918 */ /* 0x000fc00000000000 */
        /* <DEDUP_REMOVED lines=9> */
.L_x_1:


//--------------------- .nv.shared.reserved.0     --------------------------
	.section	.nv.shared.reserved.0,"aw",@nobits
	.weak		__nv_reservedSMEM_offset_0_alias
	.size		__nv_reservedSMEM_offset_0_alias, 0, 64
	.other		__nv_reservedSMEM_offset_0_alias,@"STO_CUDA_RESERVED_SHARED STV_DEFAULT"
__nv_reservedSMEM_offset_0_alias:
	.zero		0
	.zero		64


//--------------------- .nv.constant0._Z14heatConductionPKdPdii --------------------------
	.section	.nv.constant0._Z14heatConductionPKdPdii,"a",@progbits
	.sectionflags	@""
	.align	4
.nv.constant0._Z14heatConductionPKdPdii:
	.zero		920


//--------------------- SYMBOLS --------------------------

	.type		.nv.reservedSmem.offset0,@object
	.size		.nv.reservedSmem.offset0,0x4
